	.headerflags	@"EF_CUDA_TEXMODE_UNIFIED EF_CUDA_64BIT_ADDRESS EF_CUDA_ACCELERATORS EF_CUDA_SM90 EF_CUDA_VIRTUAL_SM(EF_CUDA_SM90)"
	.elftype	@"ET_EXEC"


//--------------------- .nv.info                  --------------------------
	.section	.nv.info,"",@"SHT_CUDA_INFO"
	.align	4


	//----- nvinfo : EIATTR_REGCOUNT
	.align		4
        /*0000*/ 	.byte	0x04, 0x2f
        /*0002*/ 	.short	(.L_3 - .L_2)
	.align		4
.L_2:
        /*0004*/ 	.word	index@(triton_poi_fused__native_batch_norm_legit_no_training_relu_7)
        /*0008*/ 	.word	0x00000011


	//----- nvinfo : EIATTR_MIN_STACK_SIZE
	.align		4
.L_3:
        /*000c*/ 	.byte	0x04, 0x12
        /*000e*/ 	.short	(.L_5 - .L_4)
	.align		4
.L_4:
        /*0010*/ 	.word	index@(triton_poi_fused__native_batch_norm_legit_no_training_relu_7)
        /*0014*/ 	.word	0x00000000


	//----- nvinfo : EIATTR_FRAME_SIZE
	.align		4
.L_5:
        /*0018*/ 	.byte	0x04, 0x11
        /*001a*/ 	.short	(.L_7 - .L_6)
	.align		4
.L_6:
        /*001c*/ 	.word	index@(triton_poi_fused__native_batch_norm_legit_no_training_relu_7)
        /*0020*/ 	.word	0x00000000


	//----- nvinfo : EIATTR_MIN_STACK_SIZE
	.align		4
.L_7:
        /*0024*/ 	.byte	0x04, 0x12
        /*0026*/ 	.short	(.L_9 - .L_8)
	.align		4
.L_8:
        /*0028*/ 	.word	index@(triton_poi_fused__native_batch_norm_legit_no_training_relu_7)
        /*002c*/ 	.word	0x00000000
.L_9:


//--------------------- .nv.info.triton_poi_fused__native_batch_norm_legit_no_training_relu_7 --------------------------
	.section	.nv.info.triton_poi_fused__native_batch_norm_legit_no_training_relu_7,"",@"SHT_CUDA_INFO"
	.sectionflags	@""
	.align	4


	//----- nvinfo : EIATTR_CUDA_API_VERSION
	.align		4
        /*0000*/ 	.byte	0x04, 0x37
        /*0002*/ 	.short	(.L_11 - .L_10)
.L_10:
        /*0004*/ 	.word	0x0000007c


	//----- nvinfo : EIATTR_KPARAM_INFO
	.align		4
.L_11:
        /*0008*/ 	.byte	0x04, 0x17
        /*000a*/ 	.short	(.L_13 - .L_12)
.L_12:
        /*000c*/ 	.word	0x00000000
        /*0010*/ 	.short	0x0006
        /*0012*/ 	.short	0x0030
        /*0014*/ 	.byte	0x00, 0xf0, 0x11, 0x00


	//----- nvinfo : EIATTR_KPARAM_INFO
	.align		4
.L_13:
        /*0018*/ 	.byte	0x04, 0x17
        /*001a*/ 	.short	(.L_15 - .L_14)
.L_14:
        /*001c*/ 	.word	0x00000000
        /*0020*/ 	.short	0x0005
        /*0022*/ 	.short	0x0028
        /*0024*/ 	.byte	0x00, 0xf4, 0x21, 0x00


	//----- nvinfo : EIATTR_KPARAM_INFO
	.align		4
.L_15:
        /*0028*/ 	.byte	0x04, 0x17
        /*002a*/ 	.short	(.L_17 - .L_16)
.L_16:
        /*002c*/ 	.word	0x00000000
        /*0030*/ 	.short	0x0004
        /*0032*/ 	.short	0x0020
        /*0034*/ 	.byte	0x00, 0xf4, 0x21, 0x00


	//----- nvinfo : EIATTR_KPARAM_INFO
	.align		4
.L_17:
        /*0038*/ 	.byte	0x04, 0x17
        /*003a*/ 	.short	(.L_19 - .L_18)
.L_18:
        /*003c*/ 	.word	0x00000000
        /*0040*/ 	.short	0x0003
        /*0042*/ 	.short	0x0018
        /*0044*/ 	.byte	0x00, 0xf4, 0x21, 0x00


	//----- nvinfo : EIATTR_KPARAM_INFO
	.align		4
.L_19:
        /*0048*/ 	.byte	0x04, 0x17
        /*004a*/ 	.short	(.L_21 - .L_20)
.L_20:
        /*004c*/ 	.word	0x00000000
        /*0050*/ 	.short	0x0002
        /*0052*/ 	.short	0x0010
        /*0054*/ 	.byte	0x00, 0xf4, 0x21, 0x00


	//----- nvinfo : EIATTR_KPARAM_INFO
	.align		4
.L_21:
        /*0058*/ 	.byte	0x04, 0x17
        /*005a*/ 	.short	(.L_23 - .L_22)
.L_22:
        /*005c*/ 	.word	0x00000000
        /*0060*/ 	.short	0x0001
        /*0062*/ 	.short	0x0008
        /*0064*/ 	.byte	0x00, 0xf4, 0x21, 0x00


	//----- nvinfo : EIATTR_KPARAM_INFO
	.align		4
.L_23:
        /*0068*/ 	.byte	0x04, 0x17
        /*006a*/ 	.short	(.L_25 - .L_24)
.L_24:
        /*006c*/ 	.word	0x00000000
        /*0070*/ 	.short	0x0000
        /*0072*/ 	.short	0x0000
        /*0074*/ 	.byte	0x00, 0xf4, 0x21, 0x00


	//----- nvinfo : EIATTR_SPARSE_MMA_MASK
	.align		4
.L_25:
        /*0078*/ 	.byte	0x03, 0x50
        /*007a*/ 	.short	0x0000


	//----- nvinfo : EIATTR_MAXREG_COUNT
	.align		4
        /*007c*/ 	.byte	0x03, 0x1b
        /*007e*/ 	.short	0x00ff


	//----- nvinfo : EIATTR_EXIT_INSTR_OFFSETS
	.align		4
        /*0080*/ 	.byte	0x04, 0x1c
        /*0082*/ 	.short	(.L_27 - .L_26)


	//   ....[0]....
.L_26:
        /*0084*/ 	.word	0x000003b0


	//----- nvinfo : EIATTR_REQNTID
	.align		4
.L_27:
        /*0088*/ 	.byte	0x04, 0x10
        /*008a*/ 	.short	(.L_29 - .L_28)
.L_28:
        /*008c*/ 	.word	0x00000080
        /*0090*/ 	.word	0x00000001
        /*0094*/ 	.word	0x00000001


	//----- nvinfo : EIATTR_CBANK_PARAM_SIZE
	.align		4
.L_29:
        /*0098*/ 	.byte	0x03, 0x19
        /*009a*/ 	.short	0x0034


	//----- nvinfo : EIATTR_PARAM_CBANK
	.align		4
        /*009c*/ 	.byte	0x04, 0x0a
        /*009e*/ 	.short	(.L_31 - .L_30)
	.align		4
.L_30:
        /*00a0*/ 	.word	index@(.nv.constant0.triton_poi_fused__native_batch_norm_legit_no_training_relu_7)
        /*00a4*/ 	.short	0x0210
        /*00a6*/ 	.short	0x0034


	//----- nvinfo : EIATTR_SW_WAR
	.align		4
.L_31:
        /*00a8*/ 	.byte	0x04, 0x36
        /*00aa*/ 	.short	(.L_33 - .L_32)
.L_32:
        /*00ac*/ 	.word	0x00000008
.L_33:


//--------------------- .nv.callgraph             --------------------------
	.section	.nv.callgraph,"",@"SHT_CUDA_CALLGRAPH"
	.align	4
	.sectionentsize	8
	.align		4
        /*0000*/ 	.word	0x00000000
	.align		4
        /*0004*/ 	.word	0xffffffff
	.align		4
        /*0008*/ 	.word	0x00000000
	.align		4
        /*000c*/ 	.word	0xfffffffe
	.align		4
        /*0010*/ 	.word	0x00000000
	.align		4
        /*0014*/ 	.word	0xfffffffd
	.align		4
        /*0018*/ 	.word	0x00000000
	.align		4
        /*001c*/ 	.word	0xfffffffc


//--------------------- .nv.constant4             --------------------------
	.section	.nv.constant4,"a",@progbits
	.align	8
	.align		8
.nv.constant4:
        /*0000*/ 	.dword	_$_str
	.align		8
        /*0008*/ 	.dword	_$_str_$_2


//--------------------- .text.triton_poi_fused__native_batch_norm_legit_no_training_relu_7 --------------------------
	.section	.text.triton_poi_fused__native_batch_norm_legit_no_training_relu_7,"ax",@progbits
	.align	128
        .global         triton_poi_fused__native_batch_norm_legit_no_training_relu_7
        .type           triton_poi_fused__native_batch_norm_legit_no_training_relu_7,@function
        .size           triton_poi_fused__native_batch_norm_legit_no_training_relu_7,(.L_x_1 - triton_poi_fused__native_batch_norm_legit_no_training_relu_7)
        .other          triton_poi_fused__native_batch_norm_legit_no_training_relu_7,@"STO_CUDA_ENTRY STV_DEFAULT"
triton_poi_fused__native_batch_norm_legit_no_training_relu_7:
.text.triton_poi_fused__native_batch_norm_legit_no_training_relu_7:
[----:B------:R-:W-:Y:S01]  /*0000*/  LDC R1, c[0x0][0x28] ;  /* 0x00000a00ff017b82 */ /* 0x000fe20000000800 */
[----:B------:R-:W1:Y:S07]  /*0010*/  S2R R0, SR_TID.X ;  /* 0x0000000000007919 */ /* 0x000e6e0000002100 */
[----:B------:R-:W2:Y:S01]  /*0020*/  LDC.64 R6, c[0x0][0x220] ;  /* 0x00008800ff067b82 */ /* 0x000ea20000000a00 */
[----:B------:R-:W-:Y:S01]  /*0030*/  ULDC.64 UR4, c[0x0][0x208] ;  /* 0x0000820000047ab9 */ /* 0x000fe20000000a00 */
[----:B------:R-:W3:Y:S06]  /*0040*/  S2R R5, SR_CTAID.X ;  /* 0x0000000000057919 */ /* 0x000eec0000002500 */
[----:B------:R-:W4:Y:S08]  /*0050*/  LDC.64 R8, c[0x0][0x228] ;  /* 0x00008a00ff087b82 */ /* 0x000f300000000a00 */
[----:B------:R-:W5:Y:S01]  /*0060*/  LDC.64 R10, c[0x0][0x230] ;  /* 0x00008c00ff0a7b82 */ /* 0x000f620000000a00 */
[----:B-1----:R-:W-:Y:S01]  /*0070*/  IMAD.SHL.U32 R0, R0, 0x2, RZ ;  /* 0x0000000200007824 */ /* 0x002fe200078e00ff */
[----:B---3--:R-:W-:-:S04]  /*0080*/  SHF.R.S32.HI R3, RZ, 0x17, R5 ;  /* 0x00000017ff037819 */ /* 0x008fc80000011405 */
[----:B------:R-:W-:Y:S02]  /*0090*/  LOP3.LUT R0, R0, 0xfe, RZ, 0xc0, !PT ;  /* 0x000000fe00007812 */ /* 0x000fe400078ec0ff */
[----:B------:R-:W-:Y:S02]  /*00a0*/  SGXT R3, R3, 0x1 ;  /* 0x000000010303781a */ /* 0x000fe40000000200 */
[----:B------:R-:W-:Y:S02]  /*00b0*/  LEA R0, R5, R0, 0x8 ;  /* 0x0000000005007211 */ /* 0x000fe400078e40ff */
[----:B------:R-:W1:Y:S02]  /*00c0*/  LDC.64 R4, c[0x0][0x218] ;  /* 0x00008600ff047b82 */ /* 0x000e640000000a00 */
[----:B------:R-:W-:-:S04]  /*00d0*/  LEA.HI R3, R3, R0, RZ, 0x8 ;  /* 0x0000000003037211 */ /* 0x000fc800078f40ff */
[----:B------:R-:W-:-:S04]  /*00e0*/  SHF.R.S32.HI R3, RZ, 0x8, R3 ;  /* 0x00000008ff037819 */ /* 0x000fc80000011403 */
[----:B------:R-:W-:-:S04]  /*00f0*/  LEA.HI R2, R3, R3, RZ, 0x2 ;  /* 0x0000000303027211 */ /* 0x000fc800078f10ff */
[----:B------:R-:W-:-:S05]  /*0100*/  LOP3.LUT R2, R2, 0xfffffffc, RZ, 0xc0, !PT ;  /* 0xfffffffc02027812 */ /* 0x000fca00078ec0ff */
[----:B------:R-:W-:Y:S02]  /*0110*/  IMAD.IADD R13, R3, 0x1, -R2 ;  /* 0x00000001030d7824 */ /* 0x000fe400078e0a02 */
[----:B------:R-:W3:Y:S02]  /*0120*/  LDC.64 R2, c[0x0][0x210] ;  /* 0x00008400ff027b82 */ /* 0x000ee40000000a00 */
[----:B--2---:R-:W-:-:S06]  /*0130*/  IMAD.WIDE R6, R13, 0x4, R6 ;  /* 0x000000040d067825 */ /* 0x004fcc00078e0206 */
[----:B------:R-:W2:Y:S01]  /*0140*/  LDG.E.EL R6, desc[UR4][R6.64] ;  /* 0x0000000406067981 */ /* 0x000ea2000c2e1900 */
[----:B-1----:R-:W-:-:S05]  /*0150*/  IMAD.WIDE R4, R13, 0x4, R4 ;  /* 0x000000040d047825 */ /* 0x002fca00078e0204 */
[----:B------:R1:W2:Y:S01]  /*0160*/  LDG.E.EL R12, desc[UR4][R4.64] ;  /* 0x00000004040c7981 */ /* 0x0002a2000c2e1900 */
[----:B----4-:R-:W-:-:S04]  /*0170*/  IMAD.WIDE R8, R13, 0x4, R8 ;  /* 0x000000040d087825 */ /* 0x010fc800078e0208 */
[----:B-----5:R-:W-:Y:S02]  /*0180*/  IMAD.WIDE R10, R13, 0x4, R10 ;  /* 0x000000040d0a7825 */ /* 0x020fe400078e020a */
[----:B------:R4:W5:Y:S02]  /*0190*/  LDG.E.EL R8, desc[UR4][R8.64] ;  /* 0x0000000408087981 */ /* 0x000964000c2e1900 */
[----:B---3--:R-:W-:Y:S02]  /*01a0*/  IMAD.WIDE R2, R0, 0x4, R2 ;  /* 0x0000000400027825 */ /* 0x008fe400078e0202 */
[----:B------:R-:W5:Y:S01]  /*01b0*/  LDG.E.EL R11, desc[UR4][R10.64] ;  /* 0x000000040a0b7981 */ /* 0x000f62000c2e1900 */
[----:B------:R-:W-:Y:S01]  /*01c0*/  HFMA2.MMA R14, -RZ, RZ, 1.625, 0 ;  /* 0x3e800000ff0e7435 */ /* 0x000fe200000001ff */
[----:B-1----:R-:W1:Y:S02]  /*01d0*/  LDC.64 R4, c[0x0][0x238] ;  /* 0x00008e00ff047b82 */ /* 0x002e640000000a00 */
[----:B------:R-:W3:Y:S01]  /*01e0*/  LDG.E.64 R2, desc[UR4][R2.64] ;  /* 0x0000000402027981 */ /* 0x000ee2000c1e1b00 */
[----:B----4-:R-:W-:-:S04]  /*01f0*/  SHF.R.S32.HI R9, RZ, 0x1f, R0 ;  /* 0x0000001fff097819 */ /* 0x010fc80000011400 */
[----:B------:R-:W-:Y:S01]  /*0200*/  LEA.HI R9, R9, R0, RZ, 0xa ;  /* 0x0000000009097211 */ /* 0x000fe200078f50ff */
[----:B--2---:R-:W-:-:S04]  /*0210*/  FADD R6, R6, 9.9999997473787516356e-06 ;  /* 0x3727c5ac06067421 */ /* 0x004fc80000000000 */
[----:B------:R-:W2:Y:S02]  /*0220*/  MUFU.SQRT R7, R6 ;  /* 0x0000000600077308 */ /* 0x000ea40000002000 */
[C---:B--2---:R-:W-:Y:S02]  /*0230*/  FSETP.GT.AND P0, PT, R7.reuse, 8.50705917302346158658e+37, PT ;  /* 0x7e8000000700780b */ /* 0x044fe40003f04000 */
[----:B------:R-:W-:-:S11]  /*0240*/  FSETP.GEU.AND P1, PT, R7, 1.175494350822287508e-38, PT ;  /* 0x008000000700780b */ /* 0x000fd60003f2e000 */
[----:B------:R-:W-:-:S04]  /*0250*/  @P0 FMUL R7, R7, 0.25 ;  /* 0x3e80000007070820 */ /* 0x000fc80000400000 */
[----:B------:R-:W-:-:S06]  /*0260*/  @!P1 FMUL R7, R7, 16777216 ;  /* 0x4b80000007079820 */ /* 0x000fcc0000400000 */
[----:B------:R-:W2:Y:S01]  /*0270*/  MUFU.RCP R7, R7 ;  /* 0x0000000700077308 */ /* 0x000ea20000001000 */
[----:B------:R-:W-:Y:S01]  /*0280*/  FSEL R14, R14, 1, P0 ;  /* 0x3f8000000e0e7808 */ /* 0x000fe20000000000 */
[----:B---3--:R-:W-:-:S04]  /*0290*/  FADD R2, R2, -R12 ;  /* 0x8000000c02027221 */ /* 0x008fc80000000000 */
[----:B------:R-:W-:Y:S01]  /*02a0*/  @!P1 FMUL R14, R14, 16777216 ;  /* 0x4b8000000e0e9820 */ /* 0x000fe20000400000 */
[----:B------:R-:W-:Y:S01]  /*02b0*/  FADD R3, R3, -R12 ;  /* 0x8000000c03037221 */ /* 0x000fe20000000000 */
[----:B------:R-:W-:Y:S02]  /*02c0*/  IMAD.SHL.U32 R6, R9, 0x2, RZ ;  /* 0x0000000209067824 */ /* 0x000fe400078e00ff */
[----:B--2---:R-:W-:-:S04]  /*02d0*/  FMUL R14, R7, R14 ;  /* 0x0000000e070e7220 */ /* 0x004fc80000400000 */
[-C--:B------:R-:W-:Y:S01]  /*02e0*/  FMUL R2, R2, R14.reuse ;  /* 0x0000000e02027220 */ /* 0x080fe20000400000 */
[----:B------:R-:W-:Y:S01]  /*02f0*/  FMUL R14, R3, R14 ;  /* 0x0000000e030e7220 */ /* 0x000fe20000400000 */
[----:B------:R-:W-:Y:S02]  /*0300*/  LOP3.LUT R9, R9, 0xfffffc00, RZ, 0xc0, !PT ;  /* 0xfffffc0009097812 */ /* 0x000fe400078ec0ff */
[----:B------:R-:W-:Y:S01]  /*0310*/  LOP3.LUT R6, R6, 0xfffff800, RZ, 0xc0, !PT ;  /* 0xfffff80006067812 */ /* 0x000fe200078ec0ff */
[C-C-:B-----5:R-:W-:Y:S01]  /*0320*/  FFMA R2, R8.reuse, R2, R11.reuse ;  /* 0x0000000208027223 */ /* 0x160fe2000000000b */
[----:B------:R-:W-:Y:S02]  /*0330*/  FFMA R14, R8, R14, R11 ;  /* 0x0000000e080e7223 */ /* 0x000fe4000000000b */
[----:B------:R-:W-:Y:S02]  /*0340*/  IADD3 R9, R6, R0, -R9 ;  /* 0x0000000006097210 */ /* 0x000fe40007ffe809 */
[----:B------:R-:W-:-:S02]  /*0350*/  FSETP.GEU.AND P0, PT, R2, RZ, PT ;  /* 0x000000ff0200720b */ /* 0x000fc40003f0e000 */
[----:B------:R-:W-:Y:S01]  /*0360*/  FSETP.GEU.AND P1, PT, R14, RZ, PT ;  /* 0x000000ff0e00720b */ /* 0x000fe20003f2e000 */
[----:B-1----:R-:W-:Y:S01]  /*0370*/  IMAD.WIDE R4, R9, 0x4, R4 ;  /* 0x0000000409047825 */ /* 0x002fe200078e0204 */
[----:B------:R-:W-:Y:S02]  /*0380*/  FSEL R2, R2, RZ, P0 ;  /* 0x000000ff02027208 */ /* 0x000fe40000000000 */
[----:B------:R-:W-:-:S05]  /*0390*/  FSEL R3, R14, RZ, P1 ;  /* 0x000000ff0e037208 */ /* 0x000fca0000800000 */
[----:B------:R-:W-:Y:S01]  /*03a0*/  STG.E.64 desc[UR4][R4.64], R2 ;  /* 0x0000000204007986 */ /* 0x000fe2000c101b04 */
[----:B------:R-:W-:Y:S05]  /*03b0*/  EXIT ;  /* 0x000000000000794d */ /* 0x000fea0003800000 */
.L_x_0:
[----:B------:R-:W-:-:S00]  /*03c0*/  BRA `(.L_x_0) ;  /* 0xfffffffc00fc7947 */ /* 0x000fc0000383ffff */
[----:B------:R-:W-:-:S00]  /*03d0*/  NOP ;  /* 0x0000000000007918 */ /* 0x000fc00000000000 */
        /* <DEDUP_REMOVED lines=10> */
.L_x_1:


//--------------------- .nv.global.init           --------------------------
	.section	.nv.global.init,"aw",@progbits
.nv.global.init:
	.type		_$_str,@object
	.size		_$_str,(_$_str_$_2 - _$_str)
_$_str:
        /*0000*/ 	.byte	0x5f, 0x5f, 0x43, 0x55, 0x44, 0x41, 0x5f, 0x46, 0x54, 0x5a, 0x00
	.type		_$_str_$_2,@object
	.size		_$_str_$_2,(.L_1 - _$_str_$_2)
_$_str_$_2:
        /*000b*/ 	.byte	0x5f, 0x5f, 0x43, 0x55, 0x44, 0x41, 0x5f, 0x50, 0x52, 0x45, 0x43, 0x5f, 0x53, 0x51, 0x52, 0x54
        /*001b*/ 	.byte	0x00
.L_1:


//--------------------- .nv.constant0.triton_poi_fused__native_batch_norm_legit_no_training_relu_7 --------------------------
	.section	.nv.constant0.triton_poi_fused__native_batch_norm_legit_no_training_relu_7,"a",@progbits
	.sectionflags	@""
	.align	4
.nv.constant0.triton_poi_fused__native_batch_norm_legit_no_training_relu_7:
	.zero		580
